//
// Generated by NVIDIA NVVM Compiler
//
// Compiler Build ID: CL-36424714
// Cuda compilation tools, release 13.0, V13.0.88
// Based on NVVM 20.0.0
//

.version 9.0
.target sm_100
.address_size 64

	// .globl	_Z15reductionMAXGPUPfi
.extern .shared .align 16 .b8 sdata[];

.visible .entry _Z15reductionMAXGPUPfi(
	.param .u64 .ptr .align 1 _Z15reductionMAXGPUPfi_param_0,
	.param .u32 _Z15reductionMAXGPUPfi_param_1
)
{
	.reg .pred 	%p<6>;
	.reg .b32 	%r<14>;
	.reg .b32 	%f<9>;
	.reg .b64 	%rd<7>;

	ld.param.u64 	%rd2, [_Z15reductionMAXGPUPfi_param_0];
	ld.param.u32 	%r8, [_Z15reductionMAXGPUPfi_param_1];
	cvta.to.global.u64 	%rd1, %rd2;
	mov.u32 	%r1, %tid.x;
	mov.u32 	%r2, %ctaid.x;
	mov.u32 	%r13, %ntid.x;
	mad.lo.s32 	%r4, %r2, %r13, %r1;
	setp.ge.u32 	%p1, %r4, %r8;
	mov.f32 	%f8, 0fFF7FFFFF;
	@%p1 bra 	$L__BB0_2;
	mul.wide.u32 	%rd3, %r4, 4;
	add.s64 	%rd4, %rd1, %rd3;
	ld.global.f32 	%f8, [%rd4];
$L__BB0_2:
	shl.b32 	%r9, %r1, 2;
	mov.u32 	%r10, sdata;
	add.s32 	%r5, %r10, %r9;
	st.shared.f32 	[%r5], %f8;
	bar.sync 	0;
	setp.lt.u32 	%p2, %r13, 2;
	@%p2 bra 	$L__BB0_6;
$L__BB0_3:
	shr.u32 	%r7, %r13, 1;
	setp.ge.u32 	%p3, %r1, %r7;
	@%p3 bra 	$L__BB0_5;
	ld.shared.f32 	%f4, [%r5];
	shl.b32 	%r11, %r7, 2;
	add.s32 	%r12, %r5, %r11;
	ld.shared.f32 	%f5, [%r12];
	max.f32 	%f6, %f4, %f5;
	st.shared.f32 	[%r5], %f6;
$L__BB0_5:
	bar.sync 	0;
	setp.gt.u32 	%p4, %r13, 3;
	mov.u32 	%r13, %r7;
	@%p4 bra 	$L__BB0_3;
$L__BB0_6:
	setp.ne.s32 	%p5, %r1, 0;
	@%p5 bra 	$L__BB0_8;
	ld.shared.f32 	%f7, [sdata];
	mul.wide.u32 	%rd5, %r2, 4;
	add.s64 	%rd6, %rd1, %rd5;
	st.global.f32 	[%rd6], %f7;
$L__BB0_8:
	ret;

}
	// .globl	_Z15reductionMINGPUPfi
.visible .entry _Z15reductionMINGPUPfi(
	.param .u64 .ptr .align 1 _Z15reductionMINGPUPfi_param_0,
	.param .u32 _Z15reductionMINGPUPfi_param_1
)
{
	.reg .pred 	%p<6>;
	.reg .b32 	%r<14>;
	.reg .b32 	%f<9>;
	.reg .b64 	%rd<7>;

	ld.param.u64 	%rd2, [_Z15reductionMINGPUPfi_param_0];
	ld.param.u32 	%r8, [_Z15reductionMINGPUPfi_param_1];
	cvta.to.global.u64 	%rd1, %rd2;
	mov.u32 	%r1, %tid.x;
	mov.u32 	%r2, %ctaid.x;
	mov.u32 	%r13, %ntid.x;
	mad.lo.s32 	%r4, %r2, %r13, %r1;
	setp.ge.u32 	%p1, %r4, %r8;
	mov.f32 	%f8, 0f7F7FFFFF;
	@%p1 bra 	$L__BB1_2;
	mul.wide.u32 	%rd3, %r4, 4;
	add.s64 	%rd4, %rd1, %rd3;
	ld.global.f32 	%f8, [%rd4];
$L__BB1_2:
	shl.b32 	%r9, %r1, 2;
	mov.u32 	%r10, sdata;
	add.s32 	%r5, %r10, %r9;
	st.shared.f32 	[%r5], %f8;
	bar.sync 	0;
	setp.lt.u32 	%p2, %r13, 2;
	@%p2 bra 	$L__BB1_6;
$L__BB1_3:
	shr.u32 	%r7, %r13, 1;
	setp.ge.u32 	%p3, %r1, %r7;
	@%p3 bra 	$L__BB1_5;
	ld.shared.f32 	%f4, [%r5];
	shl.b32 	%r11, %r7, 2;
	add.s32 	%r12, %r5, %r11;
	ld.shared.f32 	%f5, [%r12];
	min.f32 	%f6, %f4, %f5;
	st.shared.f32 	[%r5], %f6;
$L__BB1_5:
	bar.sync 	0;
	setp.gt.u32 	%p4, %r13, 3;
	mov.u32 	%r13, %r7;
	@%p4 bra 	$L__BB1_3;
$L__BB1_6:
	setp.ne.s32 	%p5, %r1, 0;
	@%p5 bra 	$L__BB1_8;
	ld.shared.f32 	%f7, [sdata];
	mul.wide.u32 	%rd5, %r2, 4;
	add.s64 	%rd6, %rd1, %rd5;
	st.global.f32 	[%rd6], %f7;
$L__BB1_8:
	ret;

}
	// .globl	_Z16reductionPRODGPUPfi
.visible .entry _Z16reductionPRODGPUPfi(
	.param .u64 .ptr .align 1 _Z16reductionPRODGPUPfi_param_0,
	.param .u32 _Z16reductionPRODGPUPfi_param_1
)
{
	.reg .pred 	%p<6>;
	.reg .b32 	%r<14>;
	.reg .b32 	%f<9>;
	.reg .b64 	%rd<7>;

	ld.param.u64 	%rd2, [_Z16reductionPRODGPUPfi_param_0];
	ld.param.u32 	%r8, [_Z16reductionPRODGPUPfi_param_1];
	cvta.to.global.u64 	%rd1, %rd2;
	mov.u32 	%r1, %tid.x;
	mov.u32 	%r2, %ctaid.x;
	mov.u32 	%r13, %ntid.x;
	mad.lo.s32 	%r4, %r2, %r13, %r1;
	setp.ge.u32 	%p1, %r4, %r8;
	mov.f32 	%f8, 0f3F800000;
	@%p1 bra 	$L__BB2_2;
	mul.wide.u32 	%rd3, %r4, 4;
	add.s64 	%rd4, %rd1, %rd3;
	ld.global.f32 	%f8, [%rd4];
$L__BB2_2:
	shl.b32 	%r9, %r1, 2;
	mov.u32 	%r10, sdata;
	add.s32 	%r5, %r10, %r9;
	st.shared.f32 	[%r5], %f8;
	bar.sync 	0;
	setp.lt.u32 	%p2, %r13, 2;
	@%p2 bra 	$L__BB2_6;
$L__BB2_3:
	shr.u32 	%r7, %r13, 1;
	setp.ge.u32 	%p3, %r1, %r7;
	@%p3 bra 	$L__BB2_5;
	ld.shared.f32 	%f4, [%r5];
	shl.b32 	%r11, %r7, 2;
	add.s32 	%r12, %r5, %r11;
	ld.shared.f32 	%f5, [%r12];
	mul.f32 	%f6, %f4, %f5;
	st.shared.f32 	[%r5], %f6;
$L__BB2_5:
	bar.sync 	0;
	setp.gt.u32 	%p4, %r13, 3;
	mov.u32 	%r13, %r7;
	@%p4 bra 	$L__BB2_3;
$L__BB2_6:
	setp.ne.s32 	%p5, %r1, 0;
	@%p5 bra 	$L__BB2_8;
	ld.shared.f32 	%f7, [sdata];
	mul.wide.u32 	%rd5, %r2, 4;
	add.s64 	%rd6, %rd1, %rd5;
	st.global.f32 	[%rd6], %f7;
$L__BB2_8:
	ret;

}
	// .globl	_Z15reductionSUMGPUPfi
.visible .entry _Z15reductionSUMGPUPfi(
	.param .u64 .ptr .align 1 _Z15reductionSUMGPUPfi_param_0,
	.param .u32 _Z15reductionSUMGPUPfi_param_1
)
{
	.reg .pred 	%p<6>;
	.reg .b32 	%r<14>;
	.reg .b32 	%f<9>;
	.reg .b64 	%rd<7>;

	ld.param.u64 	%rd2, [_Z15reductionSUMGPUPfi_param_0];
	ld.param.u32 	%r8, [_Z15reductionSUMGPUPfi_param_1];
	cvta.to.global.u64 	%rd1, %rd2;
	mov.u32 	%r1, %tid.x;
	mov.u32 	%r2, %ctaid.x;
	mov.u32 	%r13, %ntid.x;
	mad.lo.s32 	%r4, %r2, %r13, %r1;
	setp.ge.u32 	%p1, %r4, %r8;
	mov.f32 	%f8, 0f00000000;
	@%p1 bra 	$L__BB3_2;
	mul.wide.u32 	%rd3, %r4, 4;
	add.s64 	%rd4, %rd1, %rd3;
	ld.global.f32 	%f8, [%rd4];
$L__BB3_2:
	shl.b32 	%r9, %r1, 2;
	mov.u32 	%r10, sdata;
	add.s32 	%r5, %r10, %r9;
	st.shared.f32 	[%r5], %f8;
	bar.sync 	0;
	setp.lt.u32 	%p2, %r13, 2;
	@%p2 bra 	$L__BB3_6;
$L__BB3_3:
	shr.u32 	%r7, %r13, 1;
	setp.ge.u32 	%p3, %r1, %r7;
	@%p3 bra 	$L__BB3_5;
	ld.shared.f32 	%f4, [%r5];
	shl.b32 	%r11, %r7, 2;
	add.s32 	%r12, %r5, %r11;
	ld.shared.f32 	%f5, [%r12];
	add.f32 	%f6, %f4, %f5;
	st.shared.f32 	[%r5], %f6;
$L__BB3_5:
	bar.sync 	0;
	setp.gt.u32 	%p4, %r13, 3;
	mov.u32 	%r13, %r7;
	@%p4 bra 	$L__BB3_3;
$L__BB3_6:
	setp.ne.s32 	%p5, %r1, 0;
	@%p5 bra 	$L__BB3_8;
	ld.shared.f32 	%f7, [sdata];
	mul.wide.u32 	%rd5, %r2, 4;
	add.s64 	%rd6, %rd1, %rd5;
	st.global.f32 	[%rd6], %f7;
$L__BB3_8:
	ret;

}


// ===== COMPILED SASS (sm_100) =====

	.target	sm_100

	.elftype	@"ET_EXEC"


//--------------------- .note.nv.tkinfo           --------------------------
	.section	.note.nv.tkinfo,"",@"SHT_NOTE"
	.sectionflags	@"SHF_NOTE_NV_TKINFO"
	.tkinfo
        /*0018*/ 	.word	0x00000002
        /*0030*/ 	.string	""
        /*0030*/ 	.string	"ptxas"
        /*0030*/ 	.string	"Cuda compilation tools, release 13.0, V13.0.88"
        /*0030*/ 	.string	"Build cuda_13.0.r13.0/compiler.36424714_0"
        /*0030*/ 	.string	"-arch sm_100 -m 64 "



//--------------------- .note.nv.cuinfo           --------------------------
	.section	.note.nv.cuinfo,"",@"SHT_NOTE"
	.sectionflags	@"SHF_NOTE_NV_CUINFO"
        /*0018*/ 	.short	0x0002
        /*001a*/ 	.short	0x0064
        /*001c*/ 	.short	0x0082
	.zero		2


//--------------------- .nv.info                  --------------------------
	.section	.nv.info,"",@"SHT_CUDA_INFO"
	.align	4


	//----- nvinfo : EIATTR_REGCOUNT
	.align		4
        /*0000*/ 	.byte	0x04, 0x2f
        /*0002*/ 	.short	(.L_1 - .L_0)
	.align		4
.L_0:
        /*0004*/ 	.word	index@(_Z15reductionMAXGPUPfi)
        /*0008*/ 	.word	0x0000000a


	//----- nvinfo : EIATTR_FRAME_SIZE
	.align		4
.L_1:
        /*000c*/ 	.byte	0x04, 0x11
        /*000e*/ 	.short	(.L_3 - .L_2)
	.align		4
.L_2:
        /*0010*/ 	.word	index@(_Z15reductionMAXGPUPfi)
        /*0014*/ 	.word	0x00000000


	//----- nvinfo : EIATTR_REGCOUNT
	.align		4
.L_3:
        /*0018*/ 	.byte	0x04, 0x2f
        /*001a*/ 	.short	(.L_5 - .L_4)
	.align		4
.L_4:
        /*001c*/ 	.word	index@(_Z15reductionMINGPUPfi)
        /*0020*/ 	.word	0x0000000a


	//----- nvinfo : EIATTR_FRAME_SIZE
	.align		4
.L_5:
        /*0024*/ 	.byte	0x04, 0x11
        /*0026*/ 	.short	(.L_7 - .L_6)
	.align		4
.L_6:
        /*0028*/ 	.word	index@(_Z15reductionMINGPUPfi)
        /*002c*/ 	.word	0x00000000


	//----- nvinfo : EIATTR_REGCOUNT
	.align		4
.L_7:
        /*0030*/ 	.byte	0x04, 0x2f
        /*0032*/ 	.short	(.L_9 - .L_8)
	.align		4
.L_8:
        /*0034*/ 	.word	index@(_Z16reductionPRODGPUPfi)
        /*0038*/ 	.word	0x0000000a


	//----- nvinfo : EIATTR_FRAME_SIZE
	.align		4
.L_9:
        /*003c*/ 	.byte	0x04, 0x11
        /*003e*/ 	.short	(.L_11 - .L_10)
	.align		4
.L_10:
        /*0040*/ 	.word	index@(_Z16reductionPRODGPUPfi)
        /*0044*/ 	.word	0x00000000


	//----- nvinfo : EIATTR_REGCOUNT
	.align		4
.L_11:
        /*0048*/ 	.byte	0x04, 0x2f
        /*004a*/ 	.short	(.L_13 - .L_12)
	.align		4
.L_12:
        /*004c*/ 	.word	index@(_Z15reductionSUMGPUPfi)
        /*0050*/ 	.word	0x0000000a


	//----- nvinfo : EIATTR_FRAME_SIZE
	.align		4
.L_13:
        /*0054*/ 	.byte	0x04, 0x11
        /*0056*/ 	.short	(.L_15 - .L_14)
	.align		4
.L_14:
        /*0058*/ 	.word	index@(_Z15reductionSUMGPUPfi)
        /*005c*/ 	.word	0x00000000


	//----- nvinfo : EIATTR_MIN_STACK_SIZE
	.align		4
.L_15:
        /*0060*/ 	.byte	0x04, 0x12
        /*0062*/ 	.short	(.L_17 - .L_16)
	.align		4
.L_16:
        /*0064*/ 	.word	index@(_Z15reductionSUMGPUPfi)
        /*0068*/ 	.word	0x00000000


	//----- nvinfo : EIATTR_MIN_STACK_SIZE
	.align		4
.L_17:
        /*006c*/ 	.byte	0x04, 0x12
        /*006e*/ 	.short	(.L_19 - .L_18)
	.align		4
.L_18:
        /*0070*/ 	.word	index@(_Z16reductionPRODGPUPfi)
        /*0074*/ 	.word	0x00000000


	//----- nvinfo : EIATTR_MIN_STACK_SIZE
	.align		4
.L_19:
        /*0078*/ 	.byte	0x04, 0x12
        /*007a*/ 	.short	(.L_21 - .L_20)
	.align		4
.L_20:
        /*007c*/ 	.word	index@(_Z15reductionMINGPUPfi)
        /*0080*/ 	.word	0x00000000


	//----- nvinfo : EIATTR_MIN_STACK_SIZE
	.align		4
.L_21:
        /*0084*/ 	.byte	0x04, 0x12
        /*0086*/ 	.short	(.L_23 - .L_22)
	.align		4
.L_22:
        /*0088*/ 	.word	index@(_Z15reductionMAXGPUPfi)
        /*008c*/ 	.word	0x00000000
.L_23:


//--------------------- .nv.compat                --------------------------
	.section	.nv.compat,"",@"SHT_CUDA_COMPAT_INFO"
	.align	4
        /*0000*/ 	.byte	0x02, 0x09, 0x00, 0x00, 0x02, 0x02, 0x01, 0x00, 0x02, 0x05, 0x05, 0x00, 0x03, 0x07, 0x01, 0x01
        /*0010*/ 	.byte	0x02, 0x03, 0x00, 0x00, 0x02, 0x06, 0x01, 0x00, 0x04, 0x0b, 0x08, 0x00, 0x09, 0x00, 0x00, 0x00
        /*0020*/ 	.byte	0x00, 0x00, 0x00, 0x00


//--------------------- .nv.info._Z15reductionSUMGPUPfi --------------------------
	.section	.nv.info._Z15reductionSUMGPUPfi,"",@"SHT_CUDA_INFO"
	.sectionflags	@""
	.align	4


	//----- nvinfo : EIATTR_CUDA_API_VERSION
	.align		4
        /*0000*/ 	.byte	0x04, 0x37
        /*0002*/ 	.short	(.L_25 - .L_24)
.L_24:
        /*0004*/ 	.word	0x00000082


	//----- nvinfo : EIATTR_KPARAM_INFO
	.align		4
.L_25:
        /*0008*/ 	.byte	0x04, 0x17
        /*000a*/ 	.short	(.L_27 - .L_26)
.L_26:
        /*000c*/ 	.word	0x00000000
        /*0010*/ 	.short	0x0001
        /*0012*/ 	.short	0x0008
        /*0014*/ 	.byte	0x00, 0xf0, 0x11, 0x00


	//----- nvinfo : EIATTR_KPARAM_INFO
	.align		4
.L_27:
        /*0018*/ 	.byte	0x04, 0x17
        /*001a*/ 	.short	(.L_29 - .L_28)
.L_28:
        /*001c*/ 	.word	0x00000000
        /*0020*/ 	.short	0x0000
        /*0022*/ 	.short	0x0000
        /*0024*/ 	.byte	0x00, 0xf5, 0x21, 0x00


	//----- nvinfo : EIATTR_SPARSE_MMA_MASK
	.align		4
.L_29:
        /*0028*/ 	.byte	0x03, 0x50
        /*002a*/ 	.short	0x0000


	//----- nvinfo : EIATTR_MAXREG_COUNT
	.align		4
        /*002c*/ 	.byte	0x03, 0x1b
        /*002e*/ 	.short	0x00ff


	//----- nvinfo : EIATTR_NUM_BARRIERS
	.align		4
        /*0030*/ 	.byte	0x02, 0x4c
        /*0032*/ 	.byte	0x01
	.zero		1


	//----- nvinfo : EIATTR_MERCURY_ISA_VERSION
	.align		4
        /*0034*/ 	.byte	0x03, 0x5f
        /*0036*/ 	.short	0x0101


	//----- nvinfo : EIATTR_VRC_CTA_INIT_COUNT
	.align		4
        /*0038*/ 	.byte	0x02, 0x4a
	.zero		1
	.zero		1


	//----- nvinfo : EIATTR_EXIT_INSTR_OFFSETS
	.align		4
        /*003c*/ 	.byte	0x04, 0x1c
        /*003e*/ 	.short	(.L_31 - .L_30)


	//   ....[0]....
.L_30:
        /*0040*/ 	.word	0x00000210


	//   ....[1]....
        /*0044*/ 	.word	0x00000290


	//----- nvinfo : EIATTR_CBANK_PARAM_SIZE
	.align		4
.L_31:
        /*0048*/ 	.byte	0x03, 0x19
        /*004a*/ 	.short	0x000c


	//----- nvinfo : EIATTR_PARAM_CBANK
	.align		4
        /*004c*/ 	.byte	0x04, 0x0a
        /*004e*/ 	.short	(.L_33 - .L_32)
	.align		4
.L_32:
        /*0050*/ 	.word	index@(.nv.constant0._Z15reductionSUMGPUPfi)
        /*0054*/ 	.short	0x0380
        /*0056*/ 	.short	0x000c


	//----- nvinfo : EIATTR_SW_WAR
	.align		4
.L_33:
        /*0058*/ 	.byte	0x04, 0x36
        /*005a*/ 	.short	(.L_35 - .L_34)
.L_34:
        /*005c*/ 	.word	0x00000008
.L_35:


//--------------------- .nv.info._Z16reductionPRODGPUPfi --------------------------
	.section	.nv.info._Z16reductionPRODGPUPfi,"",@"SHT_CUDA_INFO"
	.sectionflags	@""
	.align	4


	//----- nvinfo : EIATTR_CUDA_API_VERSION
	.align		4
        /*0000*/ 	.byte	0x04, 0x37
        /*0002*/ 	.short	(.L_37 - .L_36)
.L_36:
        /*0004*/ 	.word	0x00000082


	//----- nvinfo : EIATTR_KPARAM_INFO
	.align		4
.L_37:
        /*0008*/ 	.byte	0x04, 0x17
        /*000a*/ 	.short	(.L_39 - .L_38)
.L_38:
        /*000c*/ 	.word	0x00000000
        /*0010*/ 	.short	0x0001
        /*0012*/ 	.short	0x0008
        /*0014*/ 	.byte	0x00, 0xf0, 0x11, 0x00


	//----- nvinfo : EIATTR_KPARAM_INFO
	.align		4
.L_39:
        /*0018*/ 	.byte	0x04, 0x17
        /*001a*/ 	.short	(.L_41 - .L_40)
.L_40:
        /*001c*/ 	.word	0x00000000
        /*0020*/ 	.short	0x0000
        /*0022*/ 	.short	0x0000
        /*0024*/ 	.byte	0x00, 0xf5, 0x21, 0x00


	//----- nvinfo : EIATTR_SPARSE_MMA_MASK
	.align		4
.L_41:
        /*0028*/ 	.byte	0x03, 0x50
        /*002a*/ 	.short	0x0000


	//----- nvinfo : EIATTR_MAXREG_COUNT
	.align		4
        /*002c*/ 	.byte	0x03, 0x1b
        /*002e*/ 	.short	0x00ff


	//----- nvinfo : EIATTR_NUM_BARRIERS
	.align		4
        /*0030*/ 	.byte	0x02, 0x4c
        /*0032*/ 	.byte	0x01
	.zero		1


	//----- nvinfo : EIATTR_MERCURY_ISA_VERSION
	.align		4
        /*0034*/ 	.byte	0x03, 0x5f
        /*0036*/ 	.short	0x0101


	//----- nvinfo : EIATTR_VRC_CTA_INIT_COUNT
	.align		4
        /*0038*/ 	.byte	0x02, 0x4a
	.zero		1
	.zero		1


	//----- nvinfo : EIATTR_EXIT_INSTR_OFFSETS
	.align		4
        /*003c*/ 	.byte	0x04, 0x1c
        /*003e*/ 	.short	(.L_43 - .L_42)


	//   ....[0]....
.L_42:
        /*0040*/ 	.word	0x00000210


	//   ....[1]....
        /*0044*/ 	.word	0x00000290


	//----- nvinfo : EIATTR_CBANK_PARAM_SIZE
	.align		4
.L_43:
        /*0048*/ 	.byte	0x03, 0x19
        /*004a*/ 	.short	0x000c


	//----- nvinfo : EIATTR_PARAM_CBANK
	.align		4
        /*004c*/ 	.byte	0x04, 0x0a
        /*004e*/ 	.short	(.L_45 - .L_44)
	.align		4
.L_44:
        /*0050*/ 	.word	index@(.nv.constant0._Z16reductionPRODGPUPfi)
        /*0054*/ 	.short	0x0380
        /*0056*/ 	.short	0x000c


	//----- nvinfo : EIATTR_SW_WAR
	.align		4
.L_45:
        /*0058*/ 	.byte	0x04, 0x36
        /*005a*/ 	.short	(.L_47 - .L_46)
.L_46:
        /*005c*/ 	.word	0x00000008
.L_47:


//--------------------- .nv.info._Z15reductionMINGPUPfi --------------------------
	.section	.nv.info._Z15reductionMINGPUPfi,"",@"SHT_CUDA_INFO"
	.sectionflags	@""
	.align	4


	//----- nvinfo : EIATTR_CUDA_API_VERSION
	.align		4
        /*0000*/ 	.byte	0x04, 0x37
        /*0002*/ 	.short	(.L_49 - .L_48)
.L_48:
        /*0004*/ 	.word	0x00000082


	//----- nvinfo : EIATTR_KPARAM_INFO
	.align		4
.L_49:
        /*0008*/ 	.byte	0x04, 0x17
        /*000a*/ 	.short	(.L_51 - .L_50)
.L_50:
        /*000c*/ 	.word	0x00000000
        /*0010*/ 	.short	0x0001
        /*0012*/ 	.short	0x0008
        /*0014*/ 	.byte	0x00, 0xf0, 0x11, 0x00


	//----- nvinfo : EIATTR_KPARAM_INFO
	.align		4
.L_51:
        /*0018*/ 	.byte	0x04, 0x17
        /*001a*/ 	.short	(.L_53 - .L_52)
.L_52:
        /*001c*/ 	.word	0x00000000
        /*0020*/ 	.short	0x0000
        /*0022*/ 	.short	0x0000
        /*0024*/ 	.byte	0x00, 0xf5, 0x21, 0x00


	//----- nvinfo : EIATTR_SPARSE_MMA_MASK
	.align		4
.L_53:
        /*0028*/ 	.byte	0x03, 0x50
        /*002a*/ 	.short	0x0000


	//----- nvinfo : EIATTR_MAXREG_COUNT
	.align		4
        /*002c*/ 	.byte	0x03, 0x1b
        /*002e*/ 	.short	0x00ff


	//----- nvinfo : EIATTR_NUM_BARRIERS
	.align		4
        /*0030*/ 	.byte	0x02, 0x4c
        /*0032*/ 	.byte	0x01
	.zero		1


	//----- nvinfo : EIATTR_MERCURY_ISA_VERSION
	.align		4
        /*0034*/ 	.byte	0x03, 0x5f
        /*0036*/ 	.short	0x0101


	//----- nvinfo : EIATTR_VRC_CTA_INIT_COUNT
	.align		4
        /*0038*/ 	.byte	0x02, 0x4a
	.zero		1
	.zero		1


	//----- nvinfo : EIATTR_EXIT_INSTR_OFFSETS
	.align		4
        /*003c*/ 	.byte	0x04, 0x1c
        /*003e*/ 	.short	(.L_55 - .L_54)


	//   ....[0]....
.L_54:
        /*0040*/ 	.word	0x00000210


	//   ....[1]....
        /*0044*/ 	.word	0x00000290


	//----- nvinfo : EIATTR_CBANK_PARAM_SIZE
	.align		4
.L_55:
        /*0048*/ 	.byte	0x03, 0x19
        /*004a*/ 	.short	0x000c


	//----- nvinfo : EIATTR_PARAM_CBANK
	.align		4
        /*004c*/ 	.byte	0x04, 0x0a
        /*004e*/ 	.short	(.L_57 - .L_56)
	.align		4
.L_56:
        /*0050*/ 	.word	index@(.nv.constant0._Z15reductionMINGPUPfi)
        /*0054*/ 	.short	0x0380
        /*0056*/ 	.short	0x000c


	//----- nvinfo : EIATTR_SW_WAR
	.align		4
.L_57:
        /*0058*/ 	.byte	0x04, 0x36
        /*005a*/ 	.short	(.L_59 - .L_58)
.L_58:
        /*005c*/ 	.word	0x00000008
.L_59:


//--------------------- .nv.info._Z15reductionMAXGPUPfi --------------------------
	.section	.nv.info._Z15reductionMAXGPUPfi,"",@"SHT_CUDA_INFO"
	.sectionflags	@""
	.align	4


	//----- nvinfo : EIATTR_CUDA_API_VERSION
	.align		4
        /*0000*/ 	.byte	0x04, 0x37
        /*0002*/ 	.short	(.L_61 - .L_60)
.L_60:
        /*0004*/ 	.word	0x00000082


	//----- nvinfo : EIATTR_KPARAM_INFO
	.align		4
.L_61:
        /*0008*/ 	.byte	0x04, 0x17
        /*000a*/ 	.short	(.L_63 - .L_62)
.L_62:
        /*000c*/ 	.word	0x00000000
        /*0010*/ 	.short	0x0001
        /*0012*/ 	.short	0x0008
        /*0014*/ 	.byte	0x00, 0xf0, 0x11, 0x00


	//----- nvinfo : EIATTR_KPARAM_INFO
	.align		4
.L_63:
        /*0018*/ 	.byte	0x04, 0x17
        /*001a*/ 	.short	(.L_65 - .L_64)
.L_64:
        /*001c*/ 	.word	0x00000000
        /*0020*/ 	.short	0x0000
        /*0022*/ 	.short	0x0000
        /*0024*/ 	.byte	0x00, 0xf5, 0x21, 0x00


	//----- nvinfo : EIATTR_SPARSE_MMA_MASK
	.align		4
.L_65:
        /*0028*/ 	.byte	0x03, 0x50
        /*002a*/ 	.short	0x0000


	//----- nvinfo : EIATTR_MAXREG_COUNT
	.align		4
        /*002c*/ 	.byte	0x03, 0x1b
        /*002e*/ 	.short	0x00ff


	//----- nvinfo : EIATTR_NUM_BARRIERS
	.align		4
        /*0030*/ 	.byte	0x02, 0x4c
        /*0032*/ 	.byte	0x01
	.zero		1


	//----- nvinfo : EIATTR_MERCURY_ISA_VERSION
	.align		4
        /*0034*/ 	.byte	0x03, 0x5f
        /*0036*/ 	.short	0x0101


	//----- nvinfo : EIATTR_VRC_CTA_INIT_COUNT
	.align		4
        /*0038*/ 	.byte	0x02, 0x4a
	.zero		1
	.zero		1


	//----- nvinfo : EIATTR_EXIT_INSTR_OFFSETS
	.align		4
        /*003c*/ 	.byte	0x04, 0x1c
        /*003e*/ 	.short	(.L_67 - .L_66)


	//   ....[0]....
.L_66:
        /*0040*/ 	.word	0x00000210


	//   ....[1]....
        /*0044*/ 	.word	0x00000290


	//----- nvinfo : EIATTR_CBANK_PARAM_SIZE
	.align		4
.L_67:
        /*0048*/ 	.byte	0x03, 0x19
        /*004a*/ 	.short	0x000c


	//----- nvinfo : EIATTR_PARAM_CBANK
	.align		4
        /*004c*/ 	.byte	0x04, 0x0a
        /*004e*/ 	.short	(.L_69 - .L_68)
	.align		4
.L_68:
        /*0050*/ 	.word	index@(.nv.constant0._Z15reductionMAXGPUPfi)
        /*0054*/ 	.short	0x0380
        /*0056*/ 	.short	0x000c


	//----- nvinfo : EIATTR_SW_WAR
	.align		4
.L_69:
        /*0058*/ 	.byte	0x04, 0x36
        /*005a*/ 	.short	(.L_71 - .L_70)
.L_70:
        /*005c*/ 	.word	0x00000008
.L_71:


//--------------------- .nv.callgraph             --------------------------
	.section	.nv.callgraph,"",@"SHT_CUDA_CALLGRAPH"
	.align	4
	.sectionentsize	8
	.align		4
        /*0000*/ 	.word	0x00000000
	.align		4
        /*0004*/ 	.word	0xffffffff
	.align		4
        /*0008*/ 	.word	0x00000000
	.align		4
        /*000c*/ 	.word	0xfffffffe
	.align		4
        /*0010*/ 	.word	0x00000000
	.align		4
        /*0014*/ 	.word	0xfffffffd
	.align		4
        /*0018*/ 	.word	0x00000000
	.align		4
        /*001c*/ 	.word	0xfffffffc


//--------------------- .text._Z15reductionSUMGPUPfi --------------------------
	.section	.text._Z15reductionSUMGPUPfi,"ax",@progbits
	.align	128
        .global         _Z15reductionSUMGPUPfi
        .type           _Z15reductionSUMGPUPfi,@function
        .size           _Z15reductionSUMGPUPfi,(.L_x_12 - _Z15reductionSUMGPUPfi)
        .other          _Z15reductionSUMGPUPfi,@"STO_CUDA_ENTRY STV_DEFAULT"
_Z15reductionSUMGPUPfi:
.text._Z15reductionSUMGPUPfi:
[----:B------:R-:W-:Y:S01]  /*0000*/  LDC R1, c[0x0][0x37c] ;  /* 0x0000df00ff017b82 */ /* 0x000fe20000000800 */
[----:B------:R-:W0:Y:S01]  /*0010*/  S2R R6, SR_TID.X ;  /* 0x0000000000067919 */ /* 0x000e220000002100 */
[----:B------:R-:W0:Y:S01]  /*0020*/  LDCU UR8, c[0x0][0x360] ;  /* 0x00006c00ff0877ac */ /* 0x000e220008000800 */
[----:B------:R-:W-:Y:S01]  /*0030*/  IMAD.MOV.U32 R4, RZ, RZ, RZ ;  /* 0x000000ffff047224 */ /* 0x000fe200078e00ff */
[----:B------:R-:W0:Y:S01]  /*0040*/  S2R R7, SR_CTAID.X ;  /* 0x0000000000077919 */ /* 0x000e220000002500 */
[----:B------:R-:W1:Y:S01]  /*0050*/  LDCU UR4, c[0x0][0x388] ;  /* 0x00007100ff0477ac */ /* 0x000e620008000800 */
[----:B------:R-:W2:Y:S01]  /*0060*/  LDCU.64 UR6, c[0x0][0x358] ;  /* 0x00006b00ff0677ac */ /* 0x000ea20008000a00 */
[----:B0-----:R-:W-:-:S05]  /*0070*/  IMAD R5, R7, UR8, R6 ;  /* 0x0000000807057c24 */ /* 0x001fca000f8e0206 */
[----:B-1----:R-:W-:-:S13]  /*0080*/  ISETP.GE.U32.AND P0, PT, R5, UR4, PT ;  /* 0x0000000405007c0c */ /* 0x002fda000bf06070 */
[----:B------:R-:W0:Y:S02]  /*0090*/  @!P0 LDC.64 R2, c[0x0][0x380] ;  /* 0x0000e000ff028b82 */ /* 0x000e240000000a00 */
[----:B0-----:R-:W-:-:S05]  /*00a0*/  @!P0 IMAD.WIDE.U32 R2, R5, 0x4, R2 ;  /* 0x0000000405028825 */ /* 0x001fca00078e0002 */
[----:B--2---:R-:W2:Y:S01]  /*00b0*/  @!P0 LDG.E R4, desc[UR6][R2.64] ;  /* 0x0000000602048981 */ /* 0x004ea2000c1e1900 */
[----:B------:R-:W0:Y:S01]  /*00c0*/  S2UR UR5, SR_CgaCtaId ;  /* 0x00000000000579c3 */ /* 0x000e220000008800 */
[----:B------:R-:W-:Y:S01]  /*00d0*/  IMAD.U32 R0, RZ, RZ, UR8 ;  /* 0x00000008ff007e24 */ /* 0x000fe2000f8e00ff */
[----:B------:R-:W-:Y:S01]  /*00e0*/  UMOV UR4, 0x400 ;  /* 0x0000040000047882 */ /* 0x000fe20000000000 */
[----:B------:R-:W-:-:S03]  /*00f0*/  ISETP.NE.AND P0, PT, R6, RZ, PT ;  /* 0x000000ff0600720c */ /* 0x000fc60003f05270 */
[----:B------:R-:W-:Y:S01]  /*0100*/  ISETP.GE.U32.AND P1, PT, R0, 0x2, PT ;  /* 0x000000020000780c */ /* 0x000fe20003f26070 */
[----:B0-----:R-:W-:-:S06]  /*0110*/  ULEA UR4, UR5, UR4, 0x18 ;  /* 0x0000000405047291 */ /* 0x001fcc000f8ec0ff */
[----:B------:R-:W-:-:S05]  /*0120*/  LEA R5, R6, UR4, 0x2 ;  /* 0x0000000406057c11 */ /* 0x000fca000f8e10ff */
[----:B--2---:R0:W-:Y:S01]  /*0130*/  STS [R5], R4 ;  /* 0x0000000405007388 */ /* 0x0041e20000000800 */
[----:B------:R-:W-:Y:S06]  /*0140*/  BAR.SYNC.DEFER_BLOCKING 0x0 ;  /* 0x0000000000007b1d */ /* 0x000fec0000010000 */
[----:B------:R-:W-:Y:S05]  /*0150*/  @!P1 BRA `(.L_x_0) ;  /* 0x00000000002c9947 */ /* 0x000fea0003800000 */
.L_x_1:
[----:B0-----:R-:W-:-:S04]  /*0160*/  SHF.R.U32.HI R4, RZ, 0x1, R0 ;  /* 0x00000001ff047819 */ /* 0x001fc80000011600 */
[----:B------:R-:W-:-:S13]  /*0170*/  ISETP.GE.U32.AND P1, PT, R6, R4, PT ;  /* 0x000000040600720c */ /* 0x000fda0003f26070 */
[----:B------:R-:W-:Y:S01]  /*0180*/  @!P1 LEA R3, R4, R5, 0x2 ;  /* 0x0000000504039211 */ /* 0x000fe200078e10ff */
[----:B------:R-:W-:Y:S05]  /*0190*/  @!P1 LDS R2, [R5] ;  /* 0x0000000005029984 */ /* 0x000fea0000000800 */
[----:B------:R-:W0:Y:S02]  /*01a0*/  @!P1 LDS R3, [R3] ;  /* 0x0000000003039984 */ /* 0x000e240000000800 */
[----:B0-----:R-:W-:-:S05]  /*01b0*/  @!P1 FADD R2, R2, R3 ;  /* 0x0000000302029221 */ /* 0x001fca0000000000 */
[----:B------:R1:W-:Y:S01]  /*01c0*/  @!P1 STS [R5], R2 ;  /* 0x0000000205009388 */ /* 0x0003e20000000800 */
[----:B------:R-:W-:Y:S01]  /*01d0*/  BAR.SYNC.DEFER_BLOCKING 0x0 ;  /* 0x0000000000007b1d */ /* 0x000fe20000010000 */
[----:B------:R-:W-:Y:S01]  /*01e0*/  ISETP.GT.U32.AND P1, PT, R0, 0x3, PT ;  /* 0x000000030000780c */ /* 0x000fe20003f24070 */
[----:B------:R-:W-:-:S12]  /*01f0*/  IMAD.MOV.U32 R0, RZ, RZ, R4 ;  /* 0x000000ffff007224 */ /* 0x000fd800078e0004 */
[----:B-1----:R-:W-:Y:S05]  /*0200*/  @P1 BRA `(.L_x_1) ;  /* 0xfffffffc00d41947 */ /* 0x002fea000383ffff */
.L_x_0:
[----:B------:R-:W-:Y:S05]  /*0210*/  @P0 EXIT ;  /* 0x000000000000094d */ /* 0x000fea0003800000 */
[----:B------:R-:W1:Y:S01]  /*0220*/  S2UR UR5, SR_CgaCtaId ;  /* 0x00000000000579c3 */ /* 0x000e620000008800 */
[----:B------:R-:W-:-:S07]  /*0230*/  UMOV UR4, 0x400 ;  /* 0x0000040000047882 */ /* 0x000fce0000000000 */
[----:B------:R-:W2:Y:S01]  /*0240*/  LDC.64 R2, c[0x0][0x380] ;  /* 0x0000e000ff027b82 */ /* 0x000ea20000000a00 */
[----:B-1----:R-:W-:Y:S01]  /*0250*/  ULEA UR4, UR5, UR4, 0x18 ;  /* 0x0000000405047291 */ /* 0x002fe2000f8ec0ff */
[----:B--2---:R-:W-:-:S08]  /*0260*/  IMAD.WIDE.U32 R2, R7, 0x4, R2 ;  /* 0x0000000407027825 */ /* 0x004fd000078e0002 */
[----:B0-----:R-:W0:Y:S04]  /*0270*/  LDS R5, [UR4] ;  /* 0x00000004ff057984 */ /* 0x001e280008000800 */
[----:B0-----:R-:W-:Y:S01]  /*0280*/  STG.E desc[UR6][R2.64], R5 ;  /* 0x0000000502007986 */ /* 0x001fe2000c101906 */
[----:B------:R-:W-:Y:S05]  /*0290*/  EXIT ;  /* 0x000000000000794d */ /* 0x000fea0003800000 */
.L_x_2:
[----:B------:R-:W-:-:S00]  /*02a0*/  BRA `(.L_x_2) ;  /* 0xfffffffc00fc7947 */ /* 0x000fc0000383ffff */
[----:B------:R-:W-:-:S00]  /*02b0*/  NOP ;  /* 0x0000000000007918 */ /* 0x000fc00000000000 */
        /* <DEDUP_REMOVED lines=12> */
.L_x_12:


//--------------------- .text._Z16reductionPRODGPUPfi --------------------------
	.section	.text._Z16reductionPRODGPUPfi,"ax",@progbits
	.align	128
        .global         _Z16reductionPRODGPUPfi
        .type           _Z16reductionPRODGPUPfi,@function
        .size           _Z16reductionPRODGPUPfi,(.L_x_13 - _Z16reductionPRODGPUPfi)
        .other          _Z16reductionPRODGPUPfi,@"STO_CUDA_ENTRY STV_DEFAULT"
_Z16reductionPRODGPUPfi:
.text._Z16reductionPRODGPUPfi:
[----:B------:R-:W-:Y:S01]  /*0000*/  LDC R1, c[0x0][0x37c] ;  /* 0x0000df00ff017b82 */ /* 0x000fe20000000800 */
[----:B------:R-:W0:Y:S01]  /*0010*/  S2R R6, SR_TID.X ;  /* 0x0000000000067919 */ /* 0x000e220000002100 */
[----:B------:R-:W0:Y:S01]  /*0020*/  LDCU UR8, c[0x0][0x360] ;  /* 0x00006c00ff0877ac */ /* 0x000e220008000800 */
[----:B------:R-:W-:Y:S01]  /*0030*/  IMAD.MOV.U32 R4, RZ, RZ, 0x3f800000 ;  /* 0x3f800000ff047424 */ /* 0x000fe200078e00ff */
        /* <DEDUP_REMOVED lines=18> */
.L_x_4:
[----:B0-----:R-:W-:-:S04]  /*0160*/  SHF.R.U32.HI R4, RZ, 0x1, R0 ;  /* 0x00000001ff047819 */ /* 0x001fc80000011600 */
[----:B------:R-:W-:-:S13]  /*0170*/  ISETP.GE.U32.AND P1, PT, R6, R4, PT ;  /* 0x000000040600720c */ /* 0x000fda0003f26070 */
[----:B------:R-:W-:Y:S01]  /*0180*/  @!P1 LEA R3, R4, R5, 0x2 ;  /* 0x0000000504039211 */ /* 0x000fe200078e10ff */
[----:B------:R-:W-:Y:S05]  /*0190*/  @!P1 LDS R2, [R5] ;  /* 0x0000000005029984 */ /* 0x000fea0000000800 */
[----:B------:R-:W0:Y:S02]  /*01a0*/  @!P1 LDS R3, [R3] ;  /* 0x0000000003039984 */ /* 0x000e240000000800 */
[----:B0-----:R-:W-:-:S05]  /*01b0*/  @!P1 FMUL R2, R2, R3 ;  /* 0x0000000302029220 */ /* 0x001fca0000400000 */
[----:B------:R1:W-:Y:S01]  /*01c0*/  @!P1 STS [R5], R2 ;  /* 0x0000000205009388 */ /* 0x0003e20000000800 */
[----:B------:R-:W-:Y:S01]  /*01d0*/  BAR.SYNC.DEFER_BLOCKING 0x0 ;  /* 0x0000000000007b1d */ /* 0x000fe20000010000 */
[----:B------:R-:W-:Y:S01]  /*01e0*/  ISETP.GT.U32.AND P1, PT, R0, 0x3, PT ;  /* 0x000000030000780c */ /* 0x000fe20003f24070 */
[----:B------:R-:W-:-:S12]  /*01f0*/  IMAD.MOV.U32 R0, RZ, RZ, R4 ;  /* 0x000000ffff007224 */ /* 0x000fd800078e0004 */
[----:B-1----:R-:W-:Y:S05]  /*0200*/  @P1 BRA `(.L_x_4) ;  /* 0xfffffffc00d41947 */ /* 0x002fea000383ffff */
.L_x_3:
        /* <DEDUP_REMOVED lines=9> */
.L_x_5:
        /* <DEDUP_REMOVED lines=14> */
.L_x_13:


//--------------------- .text._Z15reductionMINGPUPfi --------------------------
	.section	.text._Z15reductionMINGPUPfi,"ax",@progbits
	.align	128
        .global         _Z15reductionMINGPUPfi
        .type           _Z15reductionMINGPUPfi,@function
        .size           _Z15reductionMINGPUPfi,(.L_x_14 - _Z15reductionMINGPUPfi)
        .other          _Z15reductionMINGPUPfi,@"STO_CUDA_ENTRY STV_DEFAULT"
_Z15reductionMINGPUPfi:
.text._Z15reductionMINGPUPfi:
        /* <DEDUP_REMOVED lines=22> */
.L_x_7:
[----:B0-----:R-:W-:-:S04]  /*0160*/  SHF.R.U32.HI R4, RZ, 0x1, R0 ;  /* 0x00000001ff047819 */ /* 0x001fc80000011600 */
[----:B------:R-:W-:-:S13]  /*0170*/  ISETP.GE.U32.AND P1, PT, R6, R4, PT ;  /* 0x000000040600720c */ /* 0x000fda0003f26070 */
[----:B------:R-:W-:Y:S01]  /*0180*/  @!P1 IMAD R3, R4, 0x4, R5 ;  /* 0x0000000404039824 */ /* 0x000fe200078e0205 */
[----:B------:R-:W-:Y:S05]  /*0190*/  @!P1 LDS R2, [R5] ;  /* 0x0000000005029984 */ /* 0x000fea0000000800 */
[----:B------:R-:W0:Y:S02]  /*01a0*/  @!P1 LDS R3, [R3] ;  /* 0x0000000003039984 */ /* 0x000e240000000800 */
[----:B0-----:R-:W-:-:S05]  /*01b0*/  @!P1 FMNMX R2, R2, R3, PT ;  /* 0x0000000302029209 */ /* 0x001fca0003800000 */
[----:B------:R1:W-:Y:S01]  /*01c0*/  @!P1 STS [R5], R2 ;  /* 0x0000000205009388 */ /* 0x0003e20000000800 */
[----:B------:R-:W-:Y:S01]  /*01d0*/  BAR.SYNC.DEFER_BLOCKING 0x0 ;  /* 0x0000000000007b1d */ /* 0x000fe20000010000 */
[----:B------:R-:W-:Y:S01]  /*01e0*/  ISETP.GT.U32.AND P1, PT, R0, 0x3, PT ;  /* 0x000000030000780c */ /* 0x000fe20003f24070 */
[----:B------:R-:W-:-:S12]  /*01f0*/  IMAD.MOV.U32 R0, RZ, RZ, R4 ;  /* 0x000000ffff007224 */ /* 0x000fd800078e0004 */
[----:B-1----:R-:W-:Y:S05]  /*0200*/  @P1 BRA `(.L_x_7) ;  /* 0xfffffffc00d41947 */ /* 0x002fea000383ffff */
.L_x_6:
        /* <DEDUP_REMOVED lines=9> */
.L_x_8:
        /* <DEDUP_REMOVED lines=14> */
.L_x_14:


//--------------------- .text._Z15reductionMAXGPUPfi --------------------------
	.section	.text._Z15reductionMAXGPUPfi,"ax",@progbits
	.align	128
        .global         _Z15reductionMAXGPUPfi
        .type           _Z15reductionMAXGPUPfi,@function
        .size           _Z15reductionMAXGPUPfi,(.L_x_15 - _Z15reductionMAXGPUPfi)
        .other          _Z15reductionMAXGPUPfi,@"STO_CUDA_ENTRY STV_DEFAULT"
_Z15reductionMAXGPUPfi:
.text._Z15reductionMAXGPUPfi:
[----:B------:R-:W-:Y:S01]  /*0000*/  LDC R1, c[0x0][0x37c] ;  /* 0x0000df00ff017b82 */ /* 0x000fe20000000800 */
[----:B------:R-:W0:Y:S01]  /*0010*/  S2R R6, SR_TID.X ;  /* 0x0000000000067919 */ /* 0x000e220000002100 */
[----:B------:R-:W0:Y:S01]  /*0020*/  LDCU UR8, c[0x0][0x360] ;  /* 0x00006c00ff0877ac */ /* 0x000e220008000800 */
[----:B------:R-:W-:Y:S01]  /*0030*/  IMAD.MOV.U32 R4, RZ, RZ, -0x800001 ;  /* 0xff7fffffff047424 */ /* 0x000fe200078e00ff */
        /* <DEDUP_REMOVED lines=18> */
.L_x_10:
[----:B0-----:R-:W-:-:S04]  /*0160*/  SHF.R.U32.HI R4, RZ, 0x1, R0 ;  /* 0x00000001ff047819 */ /* 0x001fc80000011600 */
[----:B------:R-:W-:-:S13]  /*0170*/  ISETP.GE.U32.AND P1, PT, R6, R4, PT ;  /* 0x000000040600720c */ /* 0x000fda0003f26070 */
[----:B------:R-:W-:Y:S01]  /*0180*/  @!P1 IMAD R3, R4, 0x4, R5 ;  /* 0x0000000404039824 */ /* 0x000fe200078e0205 */
[----:B------:R-:W-:Y:S05]  /*0190*/  @!P1 LDS R2, [R5] ;  /* 0x0000000005029984 */ /* 0x000fea0000000800 */
[----:B------:R-:W0:Y:S02]  /*01a0*/  @!P1 LDS R3, [R3] ;  /* 0x0000000003039984 */ /* 0x000e240000000800 */
[----:B0-----:R-:W-:-:S05]  /*01b0*/  @!P1 FMNMX R2, R2, R3, !PT ;  /* 0x0000000302029209 */ /* 0x001fca0007800000 */
[----:B------:R1:W-:Y:S01]  /*01c0*/  @!P1 STS [R5], R2 ;  /* 0x0000000205009388 */ /* 0x0003e20000000800 */
[----:B------:R-:W-:Y:S01]  /*01d0*/  BAR.SYNC.DEFER_BLOCKING 0x0 ;  /* 0x0000000000007b1d */ /* 0x000fe20000010000 */
[----:B------:R-:W-:Y:S01]  /*01e0*/  ISETP.GT.U32.AND P1, PT, R0, 0x3, PT ;  /* 0x000000030000780c */ /* 0x000fe20003f24070 */
[----:B------:R-:W-:-:S12]  /*01f0*/  IMAD.MOV.U32 R0, RZ, RZ, R4 ;  /* 0x000000ffff007224 */ /* 0x000fd800078e0004 */
[----:B-1----:R-:W-:Y:S05]  /*0200*/  @P1 BRA `(.L_x_10) ;  /* 0xfffffffc00d41947 */ /* 0x002fea000383ffff */
.L_x_9:
        /* <DEDUP_REMOVED lines=9> */
.L_x_11:
        /* <DEDUP_REMOVED lines=14> */
.L_x_15:


//--------------------- .nv.shared._Z15reductionSUMGPUPfi --------------------------
	.section	.nv.shared._Z15reductionSUMGPUPfi,"aw",@nobits
	.sectionflags	@""
	.align	16
	.zero		1024


//--------------------- .nv.shared.reserved.0     --------------------------
	.section	.nv.shared.reserved.0,"aw",@nobits
	.weak		__nv_reservedSMEM_offset_0_alias
	.size		__nv_reservedSMEM_offset_0_alias, 0, 64
	.other		__nv_reservedSMEM_offset_0_alias,@"STO_CUDA_RESERVED_SHARED STV_DEFAULT"
__nv_reservedSMEM_offset_0_alias:
	.zero		0
	.zero		64


//--------------------- .nv.shared._Z16reductionPRODGPUPfi --------------------------
	.section	.nv.shared._Z16reductionPRODGPUPfi,"aw",@nobits
	.sectionflags	@""
	.align	16
	.zero		1024


//--------------------- .nv.shared._Z15reductionMINGPUPfi --------------------------
	.section	.nv.shared._Z15reductionMINGPUPfi,"aw",@nobits
	.sectionflags	@""
	.align	16
	.zero		1024


//--------------------- .nv.shared._Z15reductionMAXGPUPfi --------------------------
	.section	.nv.shared._Z15reductionMAXGPUPfi,"aw",@nobits
	.sectionflags	@""
	.align	16
	.zero		1024


//--------------------- .nv.constant0._Z15reductionSUMGPUPfi --------------------------
	.section	.nv.constant0._Z15reductionSUMGPUPfi,"a",@progbits
	.sectionflags	@""
	.align	4
.nv.constant0._Z15reductionSUMGPUPfi:
	.zero		908


//--------------------- .nv.constant0._Z16reductionPRODGPUPfi --------------------------
	.section	.nv.constant0._Z16reductionPRODGPUPfi,"a",@progbits
	.sectionflags	@""
	.align	4
.nv.constant0._Z16reductionPRODGPUPfi:
	.zero		908


//--------------------- .nv.constant0._Z15reductionMINGPUPfi --------------------------
	.section	.nv.constant0._Z15reductionMINGPUPfi,"a",@progbits
	.sectionflags	@""
	.align	4
.nv.constant0._Z15reductionMINGPUPfi:
	.zero		908


//--------------------- .nv.constant0._Z15reductionMAXGPUPfi --------------------------
	.section	.nv.constant0._Z15reductionMAXGPUPfi,"a",@progbits
	.sectionflags	@""
	.align	4
.nv.constant0._Z15reductionMAXGPUPfi:
	.zero		908


//--------------------- SYMBOLS --------------------------

	.type		.nv.reservedSmem.offset0,@object
	.size		.nv.reservedSmem.offset0,0x4
	.type		.nv.reservedSmem.cap,@object
	.size		.nv.reservedSmem.cap,0x4
